//
// Generated by NVIDIA NVVM Compiler
//
// Compiler Build ID: CL-36424714
// Cuda compilation tools, release 13.0, V13.0.88
// Based on NVVM 20.0.0
//

.version 9.0
.target sm_100
.address_size 64

	// .globl	_Z8cal_histPhPjl
// _ZZ8cal_histPhPjlE4temp has been demoted

.visible .entry _Z8cal_histPhPjl(
	.param .u64 .ptr .align 1 _Z8cal_histPhPjl_param_0,
	.param .u64 .ptr .align 1 _Z8cal_histPhPjl_param_1,
	.param .u64 _Z8cal_histPhPjl_param_2
)
{
	.reg .pred 	%p<3>;
	.reg .b16 	%rs<2>;
	.reg .b32 	%r<20>;
	.reg .b64 	%rd<13>;
	// demoted variable
	.shared .align 4 .b8 _ZZ8cal_histPhPjlE4temp[1024];
	ld.param.u64 	%rd5, [_Z8cal_histPhPjl_param_0];
	ld.param.u64 	%rd6, [_Z8cal_histPhPjl_param_1];
	ld.param.u64 	%rd7, [_Z8cal_histPhPjl_param_2];
	mov.u32 	%r1, %tid.x;
	shl.b32 	%r8, %r1, 2;
	mov.u32 	%r9, _ZZ8cal_histPhPjlE4temp;
	add.s32 	%r2, %r9, %r8;
	mov.b32 	%r10, 0;
	st.shared.u32 	[%r2], %r10;
	bar.sync 	0;
	mov.u32 	%r11, %ctaid.x;
	mov.u32 	%r3, %ntid.x;
	mad.lo.s32 	%r19, %r11, %r3, %r1;
	cvt.s64.s32 	%rd12, %r19;
	setp.le.s64 	%p1, %rd7, %rd12;
	@%p1 bra 	$L__BB0_3;
	mov.u32 	%r12, %nctaid.x;
	mul.lo.s32 	%r5, %r3, %r12;
	cvta.to.global.u64 	%rd2, %rd5;
$L__BB0_2:
	add.s64 	%rd8, %rd2, %rd12;
	ld.global.u8 	%rs1, [%rd8];
	mul.wide.u16 	%r13, %rs1, 4;
	add.s32 	%r15, %r9, %r13;
	atom.shared.add.u32 	%r16, [%r15], 1;
	add.s32 	%r19, %r19, %r5;
	cvt.s64.s32 	%rd12, %r19;
	setp.gt.s64 	%p2, %rd7, %rd12;
	@%p2 bra 	$L__BB0_2;
$L__BB0_3:
	cvta.to.global.u64 	%rd9, %rd6;
	bar.sync 	0;
	mul.wide.u32 	%rd10, %r1, 4;
	add.s64 	%rd11, %rd9, %rd10;
	ld.shared.u32 	%r17, [%r2];
	atom.global.add.u32 	%r18, [%rd11], %r17;
	ret;

}


// ===== COMPILED SASS (sm_100) =====

	.target	sm_100

	.elftype	@"ET_EXEC"


//--------------------- .note.nv.tkinfo           --------------------------
	.section	.note.nv.tkinfo,"",@"SHT_NOTE"
	.sectionflags	@"SHF_NOTE_NV_TKINFO"
	.tkinfo
        /*0018*/ 	.word	0x00000002
        /*0030*/ 	.string	""
        /*0030*/ 	.string	"ptxas"
        /*0030*/ 	.string	"Cuda compilation tools, release 13.0, V13.0.88"
        /*0030*/ 	.string	"Build cuda_13.0.r13.0/compiler.36424714_0"
        /*0030*/ 	.string	"-arch sm_100 -m 64 "



//--------------------- .note.nv.cuinfo           --------------------------
	.section	.note.nv.cuinfo,"",@"SHT_NOTE"
	.sectionflags	@"SHF_NOTE_NV_CUINFO"
        /*0018*/ 	.short	0x0002
        /*001a*/ 	.short	0x0064
        /*001c*/ 	.short	0x0082
	.zero		2


//--------------------- .nv.info                  --------------------------
	.section	.nv.info,"",@"SHT_CUDA_INFO"
	.align	4


	//----- nvinfo : EIATTR_REGCOUNT
	.align		4
        /*0000*/ 	.byte	0x04, 0x2f
        /*0002*/ 	.short	(.L_1 - .L_0)
	.align		4
.L_0:
        /*0004*/ 	.word	index@(_Z8cal_histPhPjl)
        /*0008*/ 	.word	0x0000000a


	//----- nvinfo : EIATTR_FRAME_SIZE
	.align		4
.L_1:
        /*000c*/ 	.byte	0x04, 0x11
        /*000e*/ 	.short	(.L_3 - .L_2)
	.align		4
.L_2:
        /*0010*/ 	.word	index@(_Z8cal_histPhPjl)
        /*0014*/ 	.word	0x00000000


	//----- nvinfo : EIATTR_MIN_STACK_SIZE
	.align		4
.L_3:
        /*0018*/ 	.byte	0x04, 0x12
        /*001a*/ 	.short	(.L_5 - .L_4)
	.align		4
.L_4:
        /*001c*/ 	.word	index@(_Z8cal_histPhPjl)
        /*0020*/ 	.word	0x00000000
.L_5:


//--------------------- .nv.compat                --------------------------
	.section	.nv.compat,"",@"SHT_CUDA_COMPAT_INFO"
	.align	4
        /*0000*/ 	.byte	0x02, 0x09, 0x00, 0x00, 0x02, 0x02, 0x01, 0x00, 0x02, 0x05, 0x05, 0x00, 0x03, 0x07, 0x01, 0x01
        /*0010*/ 	.byte	0x02, 0x03, 0x00, 0x00, 0x02, 0x06, 0x01, 0x00, 0x04, 0x0b, 0x08, 0x00, 0x09, 0x00, 0x00, 0x00
        /*0020*/ 	.byte	0x00, 0x00, 0x00, 0x00


//--------------------- .nv.info._Z8cal_histPhPjl --------------------------
	.section	.nv.info._Z8cal_histPhPjl,"",@"SHT_CUDA_INFO"
	.sectionflags	@""
	.align	4


	//----- nvinfo : EIATTR_CUDA_API_VERSION
	.align		4
        /*0000*/ 	.byte	0x04, 0x37
        /*0002*/ 	.short	(.L_7 - .L_6)
.L_6:
        /*0004*/ 	.word	0x00000082


	//----- nvinfo : EIATTR_KPARAM_INFO
	.align		4
.L_7:
        /*0008*/ 	.byte	0x04, 0x17
        /*000a*/ 	.short	(.L_9 - .L_8)
.L_8:
        /*000c*/ 	.word	0x00000000
        /*0010*/ 	.short	0x0002
        /*0012*/ 	.short	0x0010
        /*0014*/ 	.byte	0x00, 0xf0, 0x21, 0x00


	//----- nvinfo : EIATTR_KPARAM_INFO
	.align		4
.L_9:
        /*0018*/ 	.byte	0x04, 0x17
        /*001a*/ 	.short	(.L_11 - .L_10)
.L_10:
        /*001c*/ 	.word	0x00000000
        /*0020*/ 	.short	0x0001
        /*0022*/ 	.short	0x0008
        /*0024*/ 	.byte	0x00, 0xf5, 0x21, 0x00


	//----- nvinfo : EIATTR_KPARAM_INFO
	.align		4
.L_11:
        /*0028*/ 	.byte	0x04, 0x17
        /*002a*/ 	.short	(.L_13 - .L_12)
.L_12:
        /*002c*/ 	.word	0x00000000
        /*0030*/ 	.short	0x0000
        /*0032*/ 	.short	0x0000
        /*0034*/ 	.byte	0x00, 0xf5, 0x21, 0x00


	//----- nvinfo : EIATTR_SPARSE_MMA_MASK
	.align		4
.L_13:
        /*0038*/ 	.byte	0x03, 0x50
        /*003a*/ 	.short	0x0000


	//----- nvinfo : EIATTR_MAXREG_COUNT
	.align		4
        /*003c*/ 	.byte	0x03, 0x1b
        /*003e*/ 	.short	0x00ff


	//----- nvinfo : EIATTR_NUM_BARRIERS
	.align		4
        /*0040*/ 	.byte	0x02, 0x4c
        /*0042*/ 	.byte	0x01
	.zero		1


	//----- nvinfo : EIATTR_MERCURY_ISA_VERSION
	.align		4
        /*0044*/ 	.byte	0x03, 0x5f
        /*0046*/ 	.short	0x0101


	//----- nvinfo : EIATTR_VRC_CTA_INIT_COUNT
	.align		4
        /*0048*/ 	.byte	0x02, 0x4a
	.zero		1
	.zero		1


	//----- nvinfo : EIATTR_EXIT_INSTR_OFFSETS
	.align		4
        /*004c*/ 	.byte	0x04, 0x1c
        /*004e*/ 	.short	(.L_15 - .L_14)


	//   ....[0]....
.L_14:
        /*0050*/ 	.word	0x00000270


	//----- nvinfo : EIATTR_CRS_STACK_SIZE
	.align		4
.L_15:
        /*0054*/ 	.byte	0x04, 0x1e
        /*0056*/ 	.short	(.L_17 - .L_16)
.L_16:
        /*0058*/ 	.word	0x00000000


	//----- nvinfo : EIATTR_CBANK_PARAM_SIZE
	.align		4
.L_17:
        /*005c*/ 	.byte	0x03, 0x19
        /*005e*/ 	.short	0x0018


	//----- nvinfo : EIATTR_PARAM_CBANK
	.align		4
        /*0060*/ 	.byte	0x04, 0x0a
        /*0062*/ 	.short	(.L_19 - .L_18)
	.align		4
.L_18:
        /*0064*/ 	.word	index@(.nv.constant0._Z8cal_histPhPjl)
        /*0068*/ 	.short	0x0380
        /*006a*/ 	.short	0x0018


	//----- nvinfo : EIATTR_SW_WAR
	.align		4
.L_19:
        /*006c*/ 	.byte	0x04, 0x36
        /*006e*/ 	.short	(.L_21 - .L_20)
.L_20:
        /*0070*/ 	.word	0x00000008
.L_21:


//--------------------- .nv.callgraph             --------------------------
	.section	.nv.callgraph,"",@"SHT_CUDA_CALLGRAPH"
	.align	4
	.sectionentsize	8
	.align		4
        /*0000*/ 	.word	0x00000000
	.align		4
        /*0004*/ 	.word	0xffffffff
	.align		4
        /*0008*/ 	.word	0x00000000
	.align		4
        /*000c*/ 	.word	0xfffffffe
	.align		4
        /*0010*/ 	.word	0x00000000
	.align		4
        /*0014*/ 	.word	0xfffffffd
	.align		4
        /*0018*/ 	.word	0x00000000
	.align		4
        /*001c*/ 	.word	0xfffffffc


//--------------------- .text._Z8cal_histPhPjl    --------------------------
	.section	.text._Z8cal_histPhPjl,"ax",@progbits
	.align	128
        .global         _Z8cal_histPhPjl
        .type           _Z8cal_histPhPjl,@function
        .size           _Z8cal_histPhPjl,(.L_x_4 - _Z8cal_histPhPjl)
        .other          _Z8cal_histPhPjl,@"STO_CUDA_ENTRY STV_DEFAULT"
_Z8cal_histPhPjl:
.text._Z8cal_histPhPjl:
[----:B------:R-:W-:Y:S01]  /*0000*/  LDC R1, c[0x0][0x37c] ;  /* 0x0000df00ff017b82 */ /* 0x000fe20000000800 */
[----:B------:R-:W0:Y:S07]  /*0010*/  S2R R7, SR_TID.X ;  /* 0x0000000000077919 */ /* 0x000e2e0000002100 */
[----:B------:R-:W0:Y:S01]  /*0020*/  S2UR UR4, SR_CTAID.X ;  /* 0x00000000000479c3 */ /* 0x000e220000002500 */
[----:B------:R-:W1:Y:S01]  /*0030*/  LDCU.64 UR8, c[0x0][0x390] ;  /* 0x00007200ff0877ac */ /* 0x000e620008000a00 */
[----:B------:R-:W-:Y:S01]  /*0040*/  BSSY.RECONVERGENT B0, `(.L_x_0) ;  /* 0x000001d000007945 */ /* 0x000fe20003800200 */
[----:B------:R-:W2:Y:S05]  /*0050*/  LDCU.64 UR6, c[0x0][0x358] ;  /* 0x00006b00ff0677ac */ /* 0x000eaa0008000a00 */
[----:B------:R-:W0:Y:S01]  /*0060*/  LDC R6, c[0x0][0x360] ;  /* 0x0000d800ff067b82 */ /* 0x000e220000000800 */
[----:B------:R-:W3:Y:S07]  /*0070*/  LDCU.64 UR10, c[0x0][0x380] ;  /* 0x00007000ff0a77ac */ /* 0x000eee0008000a00 */
[----:B------:R-:W4:Y:S01]  /*0080*/  S2UR UR5, SR_CgaCtaId ;  /* 0x00000000000579c3 */ /* 0x000f220000008800 */
[----:B0-----:R-:W-:Y:S01]  /*0090*/  IMAD R2, R6, UR4, R7 ;  /* 0x0000000406027c24 */ /* 0x001fe2000f8e0207 */
[----:B------:R-:W-:-:S04]  /*00a0*/  UMOV UR4, 0x400 ;  /* 0x0000040000047882 */ /* 0x000fc80000000000 */
[----:B-1----:R-:W-:Y:S02]  /*00b0*/  ISETP.GE.U32.AND P0, PT, R2, UR8, PT ;  /* 0x0000000802007c0c */ /* 0x002fe4000bf06070 */
[----:B------:R-:W-:Y:S01]  /*00c0*/  SHF.R.S32.HI R3, RZ, 0x1f, R2 ;  /* 0x0000001fff037819 */ /* 0x000fe20000011402 */
[----:B----4-:R-:W-:-:S03]  /*00d0*/  ULEA UR4, UR5, UR4, 0x18 ;  /* 0x0000000405047291 */ /* 0x010fc6000f8ec0ff */
[----:B------:R-:W-:-:S03]  /*00e0*/  ISETP.GE.AND.EX P0, PT, R3, UR9, PT, P0 ;  /* 0x0000000903007c0c */ /* 0x000fc6000bf06300 */
[----:B------:R-:W-:-:S05]  /*00f0*/  LEA R0, R7, UR4, 0x2 ;  /* 0x0000000407007c11 */ /* 0x000fca000f8e10ff */
[----:B------:R0:W-:Y:S01]  /*0100*/  STS [R0], RZ ;  /* 0x000000ff00007388 */ /* 0x0001e20000000800 */
[----:B------:R-:W-:Y:S06]  /*0110*/  BAR.SYNC.DEFER_BLOCKING 0x0 ;  /* 0x0000000000007b1d */ /* 0x000fec0000010000 */
[----:B--23--:R-:W-:Y:S05]  /*0120*/  @P0 BRA `(.L_x_1) ;  /* 0x0000000000380947 */ /* 0x00cfea0003800000 */
[----:B------:R-:W1:Y:S01]  /*0130*/  LDCU UR5, c[0x0][0x370] ;  /* 0x00006e00ff0577ac */ /* 0x000e620008000800 */
[----:B------:R-:W-:Y:S02]  /*0140*/  IMAD.MOV.U32 R4, RZ, RZ, R2 ;  /* 0x000000ffff047224 */ /* 0x000fe400078e0002 */
[----:B-1----:R-:W-:-:S07]  /*0150*/  IMAD R5, R6, UR5, RZ ;  /* 0x0000000506057c24 */ /* 0x002fce000f8e02ff */
.L_x_2:
[----:B------:R-:W-:-:S04]  /*0160*/  IADD3 R2, P0, PT, R2, UR10, RZ ;  /* 0x0000000a02027c10 */ /* 0x000fc8000ff1e0ff */
[----:B------:R-:W-:-:S05]  /*0170*/  IADD3.X R3, PT, PT, R3, UR11, RZ, P0, !PT ;  /* 0x0000000b03037c10 */ /* 0x000fca00087fe4ff */
[----:B------:R-:W2:Y:S02]  /*0180*/  LDG.E.U8 R2, desc[UR6][R2.64] ;  /* 0x0000000602027981 */ /* 0x000ea4000c1e1100 */
[----:B--2---:R-:W-:Y:S01]  /*0190*/  LEA R6, R2, UR4, 0x2 ;  /* 0x0000000402067c11 */ /* 0x004fe2000f8e10ff */
[----:B------:R-:W-:-:S04]  /*01a0*/  IMAD.IADD R2, R5, 0x1, R4 ;  /* 0x0000000105027824 */ /* 0x000fc800078e0204 */
[----:B------:R1:W-:Y:S01]  /*01b0*/  ATOMS.POPC.INC.32 RZ, [R6+URZ] ;  /* 0x0000000006ff7f8c */ /* 0x0003e2000d8000ff */
[----:B------:R-:W-:Y:S01]  /*01c0*/  ISETP.GE.U32.AND P0, PT, R2, UR8, PT ;  /* 0x0000000802007c0c */ /* 0x000fe2000bf06070 */
[--C-:B------:R-:W-:Y:S01]  /*01d0*/  IMAD.MOV.U32 R4, RZ, RZ, R2.reuse ;  /* 0x000000ffff047224 */ /* 0x100fe200078e0002 */
[----:B------:R-:W-:-:S04]  /*01e0*/  SHF.R.S32.HI R3, RZ, 0x1f, R2 ;  /* 0x0000001fff037819 */ /* 0x000fc80000011402 */
[----:B------:R-:W-:-:S13]  /*01f0*/  ISETP.GE.AND.EX P0, PT, R3, UR9, PT, P0 ;  /* 0x0000000903007c0c */ /* 0x000fda000bf06300 */
[----:B-1----:R-:W-:Y:S05]  /*0200*/  @!P0 BRA `(.L_x_2) ;  /* 0xfffffffc00d48947 */ /* 0x002fea000383ffff */
.L_x_1:
[----:B------:R-:W-:Y:S05]  /*0210*/  BSYNC.RECONVERGENT B0 ;  /* 0x0000000000007941 */ /* 0x000fea0003800200 */
.L_x_0:
[----:B------:R-:W-:Y:S08]  /*0220*/  BAR.SYNC.DEFER_BLOCKING 0x0 ;  /* 0x0000000000007b1d */ /* 0x000ff00000010000 */
[----:B------:R-:W1:Y:S01]  /*0230*/  LDC.64 R2, c[0x0][0x388] ;  /* 0x0000e200ff027b82 */ /* 0x000e620000000a00 */
[----:B------:R-:W2:Y:S01]  /*0240*/  LDS R5, [R0] ;  /* 0x0000000000057984 */ /* 0x000ea20000000800 */
[----:B-1----:R-:W-:-:S05]  /*0250*/  IMAD.WIDE.U32 R2, R7, 0x4, R2 ;  /* 0x0000000407027825 */ /* 0x002fca00078e0002 */
[----:B--2---:R-:W-:Y:S01]  /*0260*/  REDG.E.ADD.STRONG.GPU desc[UR6][R2.64], R5 ;  /* 0x000000050200798e */ /* 0x004fe2000c12e106 */
[----:B------:R-:W-:Y:S05]  /*0270*/  EXIT ;  /* 0x000000000000794d */ /* 0x000fea0003800000 */
.L_x_3:
[----:B------:R-:W-:-:S00]  /*0280*/  BRA `(.L_x_3) ;  /* 0xfffffffc00fc7947 */ /* 0x000fc0000383ffff */
[----:B------:R-:W-:-:S00]  /*0290*/  NOP ;  /* 0x0000000000007918 */ /* 0x000fc00000000000 */
        /* <DEDUP_REMOVED lines=14> */
.L_x_4:


//--------------------- .nv.shared._Z8cal_histPhPjl --------------------------
	.section	.nv.shared._Z8cal_histPhPjl,"aw",@nobits
	.sectionflags	@""
	.align	4
.nv.shared._Z8cal_histPhPjl:
	.zero		2048


//--------------------- .nv.shared.reserved.0     --------------------------
	.section	.nv.shared.reserved.0,"aw",@nobits
	.weak		__nv_reservedSMEM_offset_0_alias
	.size		__nv_reservedSMEM_offset_0_alias, 0, 64
	.other		__nv_reservedSMEM_offset_0_alias,@"STO_CUDA_RESERVED_SHARED STV_DEFAULT"
__nv_reservedSMEM_offset_0_alias:
	.zero		0
	.zero		64


//--------------------- .nv.constant0._Z8cal_histPhPjl --------------------------
	.section	.nv.constant0._Z8cal_histPhPjl,"a",@progbits
	.sectionflags	@""
	.align	4
.nv.constant0._Z8cal_histPhPjl:
	.zero		920


//--------------------- SYMBOLS --------------------------

	.type		.nv.reservedSmem.offset0,@object
	.size		.nv.reservedSmem.offset0,0x4
	.type		.nv.reservedSmem.cap,@object
	.size		.nv.reservedSmem.cap,0x4
